//
// Generated by NVIDIA NVVM Compiler
//
// Compiler Build ID: CL-36424714
// Cuda compilation tools, release 13.0, V13.0.88
// Based on NVVM 20.0.0
//

.version 9.0
.target sm_100
.address_size 64

	// .globl	_Z10mallocTestv
.extern .func  (.param .b64 func_retval0) malloc
(
	.param .b64 malloc_param_0
)
;
.extern .func  (.param .b32 func_retval0) vprintf
(
	.param .b64 vprintf_param_0,
	.param .b64 vprintf_param_1
)
;
.extern .func free
(
	.param .b64 free_param_0
)
;
.global .align 1 .b8 $str[25] = {84, 104, 114, 101, 97, 100, 32, 37, 100, 32, 112, 111, 105, 110, 116, 105, 110, 103, 32, 116, 111, 32, 37, 112};

.visible .entry _Z10mallocTestv()
{
	.local .align 16 .b8 	__local_depot0[16];
	.reg .b64 	%SP;
	.reg .b64 	%SPL;
	.reg .pred 	%p<2>;
	.reg .b16 	%rs<2>;
	.reg .b32 	%r<4>;
	.reg .b64 	%rd<12>;

	mov.u64 	%SPL, __local_depot0;
	cvta.local.u64 	%SP, %SPL;
	mov.b64 	%rd11, 0;
	{ // callseq 0, 0
	.param .b64 param0;
	st.param.b64 	[param0], 123;
	.param .b64 retval0;
	call.uni (retval0), 
	malloc, 
	(
	param0
	);
	ld.param.b64 	%rd5, [retval0];
	} // callseq 0
$L__BB0_1:
	add.s64 	%rd6, %rd5, %rd11;
	mov.b16 	%rs1, 0;
	st.u8 	[%rd6], %rs1;
	add.s64 	%rd3, %rd11, 1;
	setp.lt.u64 	%p1, %rd11, 122;
	mov.u64 	%rd11, %rd3;
	@%p1 bra 	$L__BB0_1;
	add.u64 	%rd7, %SP, 0;
	add.u64 	%rd8, %SPL, 0;
	mov.u32 	%r1, %tid.x;
	st.local.u32 	[%rd8], %r1;
	st.local.u64 	[%rd8+8], %rd5;
	mov.u64 	%rd9, $str;
	cvta.global.u64 	%rd10, %rd9;
	{ // callseq 1, 0
	.param .b64 param0;
	st.param.b64 	[param0], %rd10;
	.param .b64 param1;
	st.param.b64 	[param1], %rd7;
	.param .b32 retval0;
	call.uni (retval0), 
	vprintf, 
	(
	param0, 
	param1
	);
	ld.param.b32 	%r2, [retval0];
	} // callseq 1
	{ // callseq 2, 0
	.param .b64 param0;
	st.param.b64 	[param0], %rd5;
	call.uni 
	free, 
	(
	param0
	);
	} // callseq 2
	ret;

}


// ===== COMPILED SASS (sm_100) =====

	.target	sm_100

	.elftype	@"ET_EXEC"


//--------------------- .note.nv.tkinfo           --------------------------
	.section	.note.nv.tkinfo,"",@"SHT_NOTE"
	.sectionflags	@"SHF_NOTE_NV_TKINFO"
	.tkinfo
        /*0018*/ 	.word	0x00000002
        /*0030*/ 	.string	""
        /*0030*/ 	.string	"ptxas"
        /*0030*/ 	.string	"Cuda compilation tools, release 13.0, V13.0.88"
        /*0030*/ 	.string	"Build cuda_13.0.r13.0/compiler.36424714_0"
        /*0030*/ 	.string	"-arch sm_100 -m 64 "



//--------------------- .note.nv.cuinfo           --------------------------
	.section	.note.nv.cuinfo,"",@"SHT_NOTE"
	.sectionflags	@"SHF_NOTE_NV_CUINFO"
        /*0018*/ 	.short	0x0002
        /*001a*/ 	.short	0x0064
        /*001c*/ 	.short	0x0082
	.zero		2


//--------------------- .nv.info                  --------------------------
	.section	.nv.info,"",@"SHT_CUDA_INFO"
	.align	4


	//----- nvinfo : EIATTR_REGCOUNT
	.align		4
        /*0000*/ 	.byte	0x04, 0x2f
        /*0002*/ 	.short	(.L_2 - .L_1)
	.align		4
.L_1:
        /*0004*/ 	.word	index@(_Z10mallocTestv)
        /*0008*/ 	.word	0x0000001a


	//----- nvinfo : EIATTR_FRAME_SIZE
	.align		4
.L_2:
        /*000c*/ 	.byte	0x04, 0x11
        /*000e*/ 	.short	(.L_4 - .L_3)
	.align		4
.L_3:
        /*0010*/ 	.word	index@(_Z10mallocTestv)
        /*0014*/ 	.word	0x00000010


	//----- nvinfo : EIATTR_MIN_STACK_SIZE
	.align		4
.L_4:
        /*0018*/ 	.byte	0x04, 0x12
        /*001a*/ 	.short	(.L_6 - .L_5)
	.align		4
.L_5:
        /*001c*/ 	.word	index@(_Z10mallocTestv)
        /*0020*/ 	.word	0x00000010
.L_6:


//--------------------- .nv.compat                --------------------------
	.section	.nv.compat,"",@"SHT_CUDA_COMPAT_INFO"
	.align	4
        /*0000*/ 	.byte	0x02, 0x09, 0x00, 0x00, 0x02, 0x02, 0x01, 0x00, 0x02, 0x05, 0x05, 0x00, 0x03, 0x07, 0x01, 0x01
        /*0010*/ 	.byte	0x02, 0x03, 0x00, 0x00, 0x02, 0x06, 0x01, 0x00, 0x04, 0x0b, 0x08, 0x00, 0x09, 0x00, 0x00, 0x00
        /*0020*/ 	.byte	0x00, 0x00, 0x00, 0x00


//--------------------- .nv.info._Z10mallocTestv  --------------------------
	.section	.nv.info._Z10mallocTestv,"",@"SHT_CUDA_INFO"
	.sectionflags	@""
	.align	4


	//----- nvinfo : EIATTR_CUDA_API_VERSION
	.align		4
        /*0000*/ 	.byte	0x04, 0x37
        /*0002*/ 	.short	(.L_8 - .L_7)
.L_7:
        /*0004*/ 	.word	0x00000082


	//----- nvinfo : EIATTR_SPARSE_MMA_MASK
	.align		4
.L_8:
        /*0008*/ 	.byte	0x03, 0x50
        /*000a*/ 	.short	0x0000


	//----- nvinfo : EIATTR_MAXREG_COUNT
	.align		4
        /*000c*/ 	.byte	0x03, 0x1b
        /*000e*/ 	.short	0x00ff


	//----- nvinfo : EIATTR_EXTERNS
	.align		4
        /*0010*/ 	.byte	0x04, 0x0f
        /*0012*/ 	.short	(.L_10 - .L_9)


	//   ....[0]....
	.align		4
.L_9:
        /*0014*/ 	.word	index@(malloc)


	//   ....[1]....
	.align		4
        /*0018*/ 	.word	index@(vprintf)


	//   ....[2]....
	.align		4
        /*001c*/ 	.word	index@(free)


	//----- nvinfo : EIATTR_MERCURY_ISA_VERSION
	.align		4
.L_10:
        /*0020*/ 	.byte	0x03, 0x5f
        /*0022*/ 	.short	0x0101


	//----- nvinfo : EIATTR_VRC_CTA_INIT_COUNT
	.align		4
        /*0024*/ 	.byte	0x02, 0x4a
	.zero		1
	.zero		1


	//----- nvinfo : EIATTR_SYSCALL_OFFSETS
	.align		4
        /*0028*/ 	.byte	0x04, 0x46
        /*002a*/ 	.short	(.L_12 - .L_11)


	//   ....[0]....
.L_11:
        /*002c*/ 	.word	0x000000d0


	//   ....[1]....
        /*0030*/ 	.word	0x00000280


	//   ....[2]....
        /*0034*/ 	.word	0x000002e0


	//----- nvinfo : EIATTR_EXIT_INSTR_OFFSETS
	.align		4
.L_12:
        /*0038*/ 	.byte	0x04, 0x1c
        /*003a*/ 	.short	(.L_14 - .L_13)


	//   ....[0]....
.L_13:
        /*003c*/ 	.word	0x000002f0


	//----- nvinfo : EIATTR_CRS_STACK_SIZE
	.align		4
.L_14:
        /*0040*/ 	.byte	0x04, 0x1e
        /*0042*/ 	.short	(.L_16 - .L_15)
.L_15:
        /*0044*/ 	.word	0x00000000


	//----- nvinfo : EIATTR_SW_WAR
	.align		4
.L_16:
        /*0048*/ 	.byte	0x04, 0x36
        /*004a*/ 	.short	(.L_18 - .L_17)
.L_17:
        /*004c*/ 	.word	0x00000008
.L_18:


//--------------------- .nv.callgraph             --------------------------
	.section	.nv.callgraph,"",@"SHT_CUDA_CALLGRAPH"
	.align	4
	.sectionentsize	8
	.align		4
        /*0000*/ 	.word	0x00000000
	.align		4
        /*0004*/ 	.word	0xffffffff
	.align		4
        /*0008*/ 	.word	index@(_Z10mallocTestv)
	.align		4
        /*000c*/ 	.word	index@(free)
	.align		4
        /*0010*/ 	.word	index@(_Z10mallocTestv)
	.align		4
        /*0014*/ 	.word	index@(vprintf)
	.align		4
        /*0018*/ 	.word	index@(_Z10mallocTestv)
	.align		4
        /*001c*/ 	.word	index@(malloc)
	.align		4
        /*0020*/ 	.word	0x00000000
	.align		4
        /*0024*/ 	.word	0xfffffffe
	.align		4
        /*0028*/ 	.word	0x00000000
	.align		4
        /*002c*/ 	.word	0xfffffffd
	.align		4
        /*0030*/ 	.word	0x00000000
	.align		4
        /*0034*/ 	.word	0xfffffffc


//--------------------- .nv.constant4             --------------------------
	.section	.nv.constant4,"a",@progbits
	.align	8
	.align		8
.nv.constant4:
        /*0000*/ 	.dword	malloc
	.align		8
        /*0008*/ 	.dword	vprintf
	.align		8
        /*0010*/ 	.dword	free
	.align		8
        /*0018*/ 	.dword	$str


//--------------------- .text._Z10mallocTestv     --------------------------
	.section	.text._Z10mallocTestv,"ax",@progbits
	.align	128
        .global         _Z10mallocTestv
        .type           _Z10mallocTestv,@function
        .size           _Z10mallocTestv,(.L_x_6 - _Z10mallocTestv)
        .other          _Z10mallocTestv,@"STO_CUDA_ENTRY STV_DEFAULT"
_Z10mallocTestv:
.text._Z10mallocTestv:
[----:B------:R-:W0:Y:S01]  /*0000*/  LDC R1, c[0x0][0x37c] ;  /* 0x0000df00ff017b82 */ /* 0x000e220000000800 */
[----:B------:R-:W-:Y:S01]  /*0010*/  MOV R0, 0x0 ;  /* 0x0000000000007802 */ /* 0x000fe20000000f00 */
[----:B------:R-:W1:Y:S01]  /*0020*/  LDCU UR4, c[0x0][0x2f8] ;  /* 0x00005f00ff0477ac */ /* 0x000e620008000800 */
[----:B0-----:R-:W-:-:S05]  /*0030*/  VIADD R1, R1, 0xfffffff0 ;  /* 0xfffffff001017836 */ /* 0x001fca0000000000 */
[----:B------:R0:W2:Y:S01]  /*0040*/  LDC.64 R6, c[0x4][R0] ;  /* 0x0100000000067b82 */ /* 0x0000a20000000a00 */
[----:B------:R-:W3:Y:S01]  /*0050*/  LDCU UR5, c[0x0][0x2fc] ;  /* 0x00005f80ff0577ac */ /* 0x000ee20008000800 */
[----:B------:R-:W-:Y:S02]  /*0060*/  IMAD.MOV.U32 R4, RZ, RZ, 0x7b ;  /* 0x0000007bff047424 */ /* 0x000fe400078e00ff */
[----:B------:R-:W-:Y:S02]  /*0070*/  IMAD.MOV.U32 R5, RZ, RZ, RZ ;  /* 0x000000ffff057224 */ /* 0x000fe400078e00ff */
[----:B------:R-:W-:Y:S02]  /*0080*/  IMAD.MOV.U32 R23, RZ, RZ, RZ ;  /* 0x000000ffff177224 */ /* 0x000fe400078e00ff */
[----:B------:R-:W-:Y:S01]  /*0090*/  IMAD.MOV.U32 R19, RZ, RZ, RZ ;  /* 0x000000ffff137224 */ /* 0x000fe200078e00ff */
[----:B-1----:R-:W-:-:S04]  /*00a0*/  IADD3 R2, P0, PT, R1, UR4, RZ ;  /* 0x0000000401027c10 */ /* 0x002fc8000ff1e0ff */
[----:B0--3--:R-:W-:-:S09]  /*00b0*/  IADD3.X R18, PT, PT, RZ, UR5, RZ, P0, !PT ;  /* 0x00000005ff127c10 */ /* 0x009fd200087fe4ff */
[----:B------:R-:W-:-:S07]  /*00c0*/  LEPC R20, `(.L_x_0) ;  /* 0x000000001014794e */ /* 0x000fce0000000000 */
[----:B--2---:R-:W-:Y:S05]  /*00d0*/  CALL.ABS.NOINC R6 ;  /* 0x0000000006007343 */ /* 0x004fea0003c00000 */
.L_x_0:
[----:B------:R-:W0:Y:S01]  /*00e0*/  LDC.64 R6, c[0x0][0x358] ;  /* 0x0000d600ff067b82 */ /* 0x000e220000000a00 */
[----:B------:R-:W-:Y:S01]  /*00f0*/  BSSY.RECONVERGENT B0, `(.L_x_1) ;  /* 0x000000d000007945 */ /* 0x000fe20003800200 */
[----:B------:R-:W-:Y:S02]  /*0100*/  IMAD.MOV.U32 R16, RZ, RZ, R4 ;  /* 0x000000ffff107224 */ /* 0x000fe400078e0004 */
[----:B------:R-:W-:-:S07]  /*0110*/  IMAD.MOV.U32 R17, RZ, RZ, R5 ;  /* 0x000000ffff117224 */ /* 0x000fce00078e0005 */
.L_x_2:
[----:B-1----:R-:W-:Y:S02]  /*0120*/  IADD3 R4, P0, PT, R23, R16, RZ ;  /* 0x0000001017047210 */ /* 0x002fe40007f1e0ff */
[----:B0-----:R-:W-:Y:S02]  /*0130*/  R2UR UR4, R6 ;  /* 0x00000000060472ca */ /* 0x001fe400000e0000 */
[----:B------:R-:W-:Y:S01]  /*0140*/  R2UR UR5, R7 ;  /* 0x00000000070572ca */ /* 0x000fe200000e0000 */
[----:B------:R-:W-:Y:S01]  /*0150*/  IMAD.X R5, R19, 0x1, R17, P0 ;  /* 0x0000000113057824 */ /* 0x000fe200000e0611 */
[C---:B------:R-:W-:Y:S02]  /*0160*/  ISETP.GE.U32.AND P0, PT, R23.reuse, 0x7a, PT ;  /* 0x0000007a1700780c */ /* 0x040fe40003f06070 */
[----:B------:R-:W-:Y:S02]  /*0170*/  IADD3 R23, P1, PT, R23, 0x1, RZ ;  /* 0x0000000117177810 */ /* 0x000fe40007f3e0ff */
[----:B------:R-:W-:-:S02]  /*0180*/  ISETP.GE.U32.AND.EX P0, PT, R19, RZ, PT, P0 ;  /* 0x000000ff1300720c */ /* 0x000fc40003f06100 */
[----:B------:R-:W-:-:S05]  /*0190*/  IADD3.X R19, PT, PT, RZ, R19, RZ, P1, !PT ;  /* 0x00000013ff137210 */ /* 0x000fca0000ffe4ff */
[----:B------:R1:W-:Y:S06]  /*01a0*/  ST.E.U8 desc[UR4][R4.64], RZ ;  /* 0x000000ff04007985 */ /* 0x0003ec000c101104 */
[----:B------:R-:W-:Y:S05]  /*01b0*/  @!P0 BRA `(.L_x_2) ;  /* 0xfffffffc00d88947 */ /* 0x000fea000383ffff */
[----:B------:R-:W-:Y:S05]  /*01c0*/  BSYNC.RECONVERGENT B0 ;  /* 0x0000000000007941 */ /* 0x000fea0003800200 */
.L_x_1:
[----:B------:R-:W0:Y:S01]  /*01d0*/  S2R R10, SR_TID.X ;  /* 0x00000000000a7919 */ /* 0x000e220000002100 */
[----:B------:R-:W-:Y:S01]  /*01e0*/  MOV R0, 0x8 ;  /* 0x0000000800007802 */ /* 0x000fe20000000f00 */
[----:B------:R-:W1:Y:S01]  /*01f0*/  LDCU.64 UR4, c[0x4][0x18] ;  /* 0x01000300ff0477ac */ /* 0x000e620008000a00 */
[----:B------:R-:W-:Y:S01]  /*0200*/  IMAD.MOV.U32 R6, RZ, RZ, R2 ;  /* 0x000000ffff067224 */ /* 0x000fe200078e0002 */
[----:B------:R2:W-:Y:S01]  /*0210*/  STL.64 [R1+0x8], R16 ;  /* 0x0000081001007387 */ /* 0x0005e20000100a00 */
[----:B------:R2:W3:Y:S01]  /*0220*/  LDC.64 R8, c[0x4][R0] ;  /* 0x0100000000087b82 */ /* 0x0004e20000000a00 */
[----:B------:R-:W-:Y:S01]  /*0230*/  MOV R7, R18 ;  /* 0x0000001200077202 */ /* 0x000fe20000000f00 */
[----:B-1----:R-:W-:Y:S02]  /*0240*/  IMAD.U32 R4, RZ, RZ, UR4 ;  /* 0x00000004ff047e24 */ /* 0x002fe4000f8e00ff */
[----:B------:R-:W-:Y:S01]  /*0250*/  IMAD.U32 R5, RZ, RZ, UR5 ;  /* 0x00000005ff057e24 */ /* 0x000fe2000f8e00ff */
[----:B0-----:R2:W-:Y:S06]  /*0260*/  STL [R1], R10 ;  /* 0x0000000a01007387 */ /* 0x0015ec0000100800 */
[----:B------:R-:W-:-:S07]  /*0270*/  LEPC R20, `(.L_x_3) ;  /* 0x000000001014794e */ /* 0x000fce0000000000 */
[----:B--23--:R-:W-:Y:S05]  /*0280*/  CALL.ABS.NOINC R8 ;  /* 0x0000000008007343 */ /* 0x00cfea0003c00000 */
.L_x_3:
[----:B------:R-:W-:Y:S01]  /*0290*/  MOV R0, 0x10 ;  /* 0x0000001000007802 */ /* 0x000fe20000000f00 */
[----:B------:R-:W-:Y:S02]  /*02a0*/  IMAD.MOV.U32 R4, RZ, RZ, R16 ;  /* 0x000000ffff047224 */ /* 0x000fe400078e0010 */
[----:B------:R-:W-:Y:S01]  /*02b0*/  IMAD.MOV.U32 R5, RZ, RZ, R17 ;  /* 0x000000ffff057224 */ /* 0x000fe200078e0011 */
[----:B------:R0:W1:Y:S06]  /*02c0*/  LDC.64 R2, c[0x4][R0] ;  /* 0x0100000000027b82 */ /* 0x00006c0000000a00 */
[----:B------:R-:W-:-:S07]  /*02d0*/  LEPC R20, `(.L_x_4) ;  /* 0x000000001014794e */ /* 0x000fce0000000000 */
[----:B01----:R-:W-:Y:S05]  /*02e0*/  CALL.ABS.NOINC R2 ;  /* 0x0000000002007343 */ /* 0x003fea0003c00000 */
.L_x_4:
[----:B------:R-:W-:Y:S05]  /*02f0*/  EXIT ;  /* 0x000000000000794d */ /* 0x000fea0003800000 */
.L_x_5:
[----:B------:R-:W-:-:S00]  /*0300*/  BRA `(.L_x_5) ;  /* 0xfffffffc00fc7947 */ /* 0x000fc0000383ffff */
[----:B------:R-:W-:-:S00]  /*0310*/  NOP ;  /* 0x0000000000007918 */ /* 0x000fc00000000000 */
        /* <DEDUP_REMOVED lines=14> */
.L_x_6:


//--------------------- .nv.global.init           --------------------------
	.section	.nv.global.init,"aw",@progbits
.nv.global.init:
	.type		$str,@object
	.size		$str,(.L_0 - $str)
$str:
        /*0000*/ 	.byte	0x54, 0x68, 0x72, 0x65, 0x61, 0x64, 0x20, 0x25, 0x64, 0x20, 0x70, 0x6f, 0x69, 0x6e, 0x74, 0x69
        /*0010*/ 	.byte	0x6e, 0x67, 0x20, 0x74, 0x6f, 0x20, 0x25, 0x70, 0x00
.L_0:


//--------------------- .nv.shared.reserved.0     --------------------------
	.section	.nv.shared.reserved.0,"aw",@nobits
	.weak		__nv_reservedSMEM_offset_0_alias
	.size		__nv_reservedSMEM_offset_0_alias, 0, 64
	.other		__nv_reservedSMEM_offset_0_alias,@"STO_CUDA_RESERVED_SHARED STV_DEFAULT"
__nv_reservedSMEM_offset_0_alias:
	.zero		0
	.zero		64


//--------------------- .nv.constant0._Z10mallocTestv --------------------------
	.section	.nv.constant0._Z10mallocTestv,"a",@progbits
	.sectionflags	@""
	.align	4
.nv.constant0._Z10mallocTestv:
	.zero		896


//--------------------- SYMBOLS --------------------------

	.type		.nv.reservedSmem.offset0,@object
	.size		.nv.reservedSmem.offset0,0x4
	.type		malloc,@function
	.type		vprintf,@function
	.type		free,@function
